//
// Generated by NVIDIA NVVM Compiler
//
// Compiler Build ID: CL-36424714
// Cuda compilation tools, release 13.0, V13.0.88
// Based on NVVM 20.0.0
//

.version 9.0
.target sm_100
.address_size 64

	// .globl	_Z26resize_bilinear_kernel_topPhS_iiiiff

.visible .entry _Z26resize_bilinear_kernel_topPhS_iiiiff(
	.param .u64 .ptr .align 1 _Z26resize_bilinear_kernel_topPhS_iiiiff_param_0,
	.param .u64 .ptr .align 1 _Z26resize_bilinear_kernel_topPhS_iiiiff_param_1,
	.param .u32 _Z26resize_bilinear_kernel_topPhS_iiiiff_param_2,
	.param .u32 _Z26resize_bilinear_kernel_topPhS_iiiiff_param_3,
	.param .u32 _Z26resize_bilinear_kernel_topPhS_iiiiff_param_4,
	.param .u32 _Z26resize_bilinear_kernel_topPhS_iiiiff_param_5,
	.param .f32 _Z26resize_bilinear_kernel_topPhS_iiiiff_param_6,
	.param .f32 _Z26resize_bilinear_kernel_topPhS_iiiiff_param_7
)
{
	.reg .pred 	%p<9>;
	.reg .b16 	%rs<13>;
	.reg .b32 	%r<21>;
	.reg .b32 	%f<54>;
	.reg .b64 	%rd<11>;
	.reg .b64 	%fd<9>;

	ld.param.u64 	%rd1, [_Z26resize_bilinear_kernel_topPhS_iiiiff_param_0];
	ld.param.u64 	%rd2, [_Z26resize_bilinear_kernel_topPhS_iiiiff_param_1];
	ld.param.u32 	%r5, [_Z26resize_bilinear_kernel_topPhS_iiiiff_param_3];
	ld.param.u32 	%r7, [_Z26resize_bilinear_kernel_topPhS_iiiiff_param_4];
	ld.param.u32 	%r6, [_Z26resize_bilinear_kernel_topPhS_iiiiff_param_5];
	ld.param.f32 	%f3, [_Z26resize_bilinear_kernel_topPhS_iiiiff_param_6];
	ld.param.f32 	%f4, [_Z26resize_bilinear_kernel_topPhS_iiiiff_param_7];
	mov.u32 	%r8, %ntid.x;
	mov.u32 	%r9, %ctaid.x;
	mov.u32 	%r10, %tid.x;
	mad.lo.s32 	%r1, %r8, %r9, %r10;
	mov.u32 	%r11, %ntid.y;
	mov.u32 	%r12, %ctaid.y;
	mov.u32 	%r13, %tid.y;
	mad.lo.s32 	%r2, %r11, %r12, %r13;
	cvt.rn.f32.s32 	%f5, %r1;
	cvt.f64.f32 	%fd1, %f5;
	add.f64 	%fd2, %fd1, 0d3FE0000000000000;
	cvt.f64.f32 	%fd3, %f4;
	fma.rn.f64 	%fd4, %fd2, %fd3, 0dBFE0000000000000;
	cvt.rn.f32.f64 	%f1, %fd4;
	cvt.rn.f32.u32 	%f6, %r2;
	cvt.f64.f32 	%fd5, %f6;
	add.f64 	%fd6, %fd5, 0d3FE0000000000000;
	cvt.f64.f32 	%fd7, %f3;
	fma.rn.f64 	%fd8, %fd6, %fd7, 0dBFE0000000000000;
	cvt.rn.f32.f64 	%f2, %fd8;
	cvt.rmi.f32.f32 	%f7, %f1;
	cvt.rzi.s32.f32 	%r3, %f7;
	cvt.rmi.f32.f32 	%f8, %f2;
	cvt.rzi.s32.f32 	%r4, %f8;
	setp.lt.s32 	%p1, %r3, 0;
	setp.ge.s32 	%p2, %r3, %r6;
	or.pred  	%p3, %p1, %p2;
	setp.lt.s32 	%p4, %r4, 0;
	setp.ge.s32 	%p5, %r4, %r7;
	or.pred  	%p6, %p4, %p5;
	or.pred  	%p8, %p3, %p6;
	@%p8 bra 	$L__BB0_2;
	cvt.rn.f32.s32 	%f9, %r3;
	sub.f32 	%f10, %f1, %f9;
	cvt.rn.f32.s32 	%f11, %r4;
	sub.f32 	%f12, %f2, %f11;
	cvta.to.global.u64 	%rd3, %rd1;
	cvta.to.global.u64 	%rd4, %rd2;
	mov.f32 	%f13, 0f3F800000;
	sub.f32 	%f14, %f13, %f10;
	sub.f32 	%f15, %f13, %f12;
	mul.f32 	%f16, %f15, %f14;
	mul.f32 	%f17, %f12, %f14;
	mul.f32 	%f18, %f12, %f15;
	mul.f32 	%f19, %f12, %f10;
	mad.lo.s32 	%r14, %r4, %r6, %r3;
	mul.lo.s32 	%r15, %r14, 3;
	mad.lo.s32 	%r16, %r5, %r2, %r1;
	mul.lo.s32 	%r17, %r16, 3;
	cvt.s64.s32 	%rd5, %r15;
	add.s64 	%rd6, %rd3, %rd5;
	ld.global.u8 	%rs1, [%rd6+2];
	cvt.rn.f32.u16 	%f20, %rs1;
	mul.wide.s32 	%rd7, %r6, 3;
	add.s64 	%rd8, %rd6, %rd7;
	ld.global.u8 	%rs2, [%rd8+2];
	cvt.rn.f32.u16 	%f21, %rs2;
	mul.f32 	%f22, %f17, %f21;
	fma.rn.f32 	%f23, %f16, %f20, %f22;
	ld.global.u8 	%rs3, [%rd6+5];
	cvt.rn.f32.u16 	%f24, %rs3;
	fma.rn.f32 	%f25, %f18, %f24, %f23;
	ld.global.u8 	%rs4, [%rd8+5];
	cvt.rn.f32.u16 	%f26, %rs4;
	fma.rn.f32 	%f27, %f19, %f26, %f25;
	mov.f32 	%f28, 0f3F000000;
	copysign.f32 	%f29, %f27, %f28;
	add.rz.f32 	%f30, %f27, %f29;
	cvt.rzi.f32.f32 	%f31, %f30;
	cvt.rzi.u32.f32 	%r18, %f31;
	cvt.s64.s32 	%rd9, %r17;
	add.s64 	%rd10, %rd4, %rd9;
	st.global.u8 	[%rd10], %r18;
	ld.global.u8 	%rs5, [%rd6+1];
	cvt.rn.f32.u16 	%f32, %rs5;
	ld.global.u8 	%rs6, [%rd8+1];
	cvt.rn.f32.u16 	%f33, %rs6;
	mul.f32 	%f34, %f17, %f33;
	fma.rn.f32 	%f35, %f16, %f32, %f34;
	ld.global.u8 	%rs7, [%rd6+4];
	cvt.rn.f32.u16 	%f36, %rs7;
	fma.rn.f32 	%f37, %f18, %f36, %f35;
	ld.global.u8 	%rs8, [%rd8+4];
	cvt.rn.f32.u16 	%f38, %rs8;
	fma.rn.f32 	%f39, %f19, %f38, %f37;
	copysign.f32 	%f40, %f39, %f28;
	add.rz.f32 	%f41, %f39, %f40;
	cvt.rzi.f32.f32 	%f42, %f41;
	cvt.rzi.u32.f32 	%r19, %f42;
	st.global.u8 	[%rd10+1], %r19;
	ld.global.u8 	%rs9, [%rd6];
	cvt.rn.f32.u16 	%f43, %rs9;
	ld.global.u8 	%rs10, [%rd8];
	cvt.rn.f32.u16 	%f44, %rs10;
	mul.f32 	%f45, %f17, %f44;
	fma.rn.f32 	%f46, %f16, %f43, %f45;
	ld.global.u8 	%rs11, [%rd6+3];
	cvt.rn.f32.u16 	%f47, %rs11;
	fma.rn.f32 	%f48, %f18, %f47, %f46;
	ld.global.u8 	%rs12, [%rd8+3];
	cvt.rn.f32.u16 	%f49, %rs12;
	fma.rn.f32 	%f50, %f19, %f49, %f48;
	copysign.f32 	%f51, %f50, %f28;
	add.rz.f32 	%f52, %f50, %f51;
	cvt.rzi.f32.f32 	%f53, %f52;
	cvt.rzi.u32.f32 	%r20, %f53;
	st.global.u8 	[%rd10+2], %r20;
$L__BB0_2:
	ret;

}
	// .globl	_Z29resize_bilinear_kernel_centerPhS_iiiiff
.visible .entry _Z29resize_bilinear_kernel_centerPhS_iiiiff(
	.param .u64 .ptr .align 1 _Z29resize_bilinear_kernel_centerPhS_iiiiff_param_0,
	.param .u64 .ptr .align 1 _Z29resize_bilinear_kernel_centerPhS_iiiiff_param_1,
	.param .u32 _Z29resize_bilinear_kernel_centerPhS_iiiiff_param_2,
	.param .u32 _Z29resize_bilinear_kernel_centerPhS_iiiiff_param_3,
	.param .u32 _Z29resize_bilinear_kernel_centerPhS_iiiiff_param_4,
	.param .u32 _Z29resize_bilinear_kernel_centerPhS_iiiiff_param_5,
	.param .f32 _Z29resize_bilinear_kernel_centerPhS_iiiiff_param_6,
	.param .f32 _Z29resize_bilinear_kernel_centerPhS_iiiiff_param_7
)
{
	.reg .pred 	%p<9>;
	.reg .b16 	%rs<13>;
	.reg .b32 	%r<34>;
	.reg .b32 	%f<60>;
	.reg .b64 	%rd<11>;
	.reg .b64 	%fd<9>;

	ld.param.u64 	%rd1, [_Z29resize_bilinear_kernel_centerPhS_iiiiff_param_0];
	ld.param.u64 	%rd2, [_Z29resize_bilinear_kernel_centerPhS_iiiiff_param_1];
	ld.param.u32 	%r5, [_Z29resize_bilinear_kernel_centerPhS_iiiiff_param_2];
	ld.param.u32 	%r6, [_Z29resize_bilinear_kernel_centerPhS_iiiiff_param_3];
	ld.param.u32 	%r7, [_Z29resize_bilinear_kernel_centerPhS_iiiiff_param_4];
	ld.param.u32 	%r8, [_Z29resize_bilinear_kernel_centerPhS_iiiiff_param_5];
	ld.param.f32 	%f3, [_Z29resize_bilinear_kernel_centerPhS_iiiiff_param_6];
	ld.param.f32 	%f4, [_Z29resize_bilinear_kernel_centerPhS_iiiiff_param_7];
	mov.u32 	%r9, %ntid.x;
	mov.u32 	%r10, %ctaid.x;
	mov.u32 	%r11, %tid.x;
	mad.lo.s32 	%r1, %r9, %r10, %r11;
	mov.u32 	%r12, %ntid.y;
	mov.u32 	%r13, %ctaid.y;
	mov.u32 	%r14, %tid.y;
	mad.lo.s32 	%r2, %r12, %r13, %r14;
	cvt.rn.f32.s32 	%f5, %r1;
	cvt.f64.f32 	%fd1, %f5;
	add.f64 	%fd2, %fd1, 0d3FE0000000000000;
	cvt.f64.f32 	%fd3, %f4;
	fma.rn.f64 	%fd4, %fd2, %fd3, 0dBFE0000000000000;
	cvt.rn.f32.f64 	%f1, %fd4;
	cvt.rn.f32.u32 	%f6, %r2;
	cvt.f64.f32 	%fd5, %f6;
	add.f64 	%fd6, %fd5, 0d3FE0000000000000;
	cvt.f64.f32 	%fd7, %f3;
	fma.rn.f64 	%fd8, %fd6, %fd7, 0dBFE0000000000000;
	cvt.rn.f32.f64 	%f2, %fd8;
	cvt.rmi.f32.f32 	%f7, %f1;
	cvt.rzi.s32.f32 	%r3, %f7;
	cvt.rmi.f32.f32 	%f8, %f2;
	cvt.rzi.s32.f32 	%r4, %f8;
	setp.lt.s32 	%p1, %r3, 0;
	setp.ge.s32 	%p2, %r3, %r8;
	or.pred  	%p3, %p1, %p2;
	setp.lt.s32 	%p4, %r4, 0;
	setp.ge.s32 	%p5, %r4, %r7;
	or.pred  	%p6, %p4, %p5;
	or.pred  	%p8, %p3, %p6;
	@%p8 bra 	$L__BB1_2;
	cvt.rn.f32.s32 	%f9, %r3;
	sub.f32 	%f10, %f1, %f9;
	cvt.rn.f32.s32 	%f11, %r4;
	sub.f32 	%f12, %f2, %f11;
	cvta.to.global.u64 	%rd3, %rd1;
	cvta.to.global.u64 	%rd4, %rd2;
	mov.f32 	%f13, 0f3F800000;
	sub.f32 	%f14, %f13, %f10;
	sub.f32 	%f15, %f13, %f12;
	mul.f32 	%f16, %f15, %f14;
	mul.f32 	%f17, %f12, %f14;
	mul.f32 	%f18, %f12, %f15;
	mul.f32 	%f19, %f12, %f10;
	mad.lo.s32 	%r15, %r4, %r8, %r3;
	mul.lo.s32 	%r16, %r15, 3;
	cvt.rn.f32.s32 	%f20, %r7;
	div.rn.f32 	%f21, %f20, %f3;
	mul.f32 	%f22, %f21, 0f3F000000;
	cvt.rzi.s32.f32 	%r17, %f22;
	shr.u32 	%r18, %r5, 31;
	add.s32 	%r19, %r5, %r18;
	shr.s32 	%r20, %r19, 1;
	add.s32 	%r21, %r20, %r2;
	sub.s32 	%r22, %r21, %r17;
	cvt.rn.f32.s32 	%f23, %r8;
	div.rn.f32 	%f24, %f23, %f4;
	mul.f32 	%f25, %f24, 0f3F000000;
	cvt.rzi.s32.f32 	%r23, %f25;
	shr.u32 	%r24, %r6, 31;
	add.s32 	%r25, %r6, %r24;
	shr.s32 	%r26, %r25, 1;
	add.s32 	%r27, %r26, %r1;
	sub.s32 	%r28, %r27, %r23;
	mad.lo.s32 	%r29, %r22, %r6, %r28;
	mul.lo.s32 	%r30, %r29, 3;
	cvt.s64.s32 	%rd5, %r16;
	add.s64 	%rd6, %rd3, %rd5;
	ld.global.u8 	%rs1, [%rd6+2];
	cvt.rn.f32.u16 	%f26, %rs1;
	mul.wide.s32 	%rd7, %r8, 3;
	add.s64 	%rd8, %rd6, %rd7;
	ld.global.u8 	%rs2, [%rd8+2];
	cvt.rn.f32.u16 	%f27, %rs2;
	mul.f32 	%f28, %f17, %f27;
	fma.rn.f32 	%f29, %f16, %f26, %f28;
	ld.global.u8 	%rs3, [%rd6+5];
	cvt.rn.f32.u16 	%f30, %rs3;
	fma.rn.f32 	%f31, %f18, %f30, %f29;
	ld.global.u8 	%rs4, [%rd8+5];
	cvt.rn.f32.u16 	%f32, %rs4;
	fma.rn.f32 	%f33, %f19, %f32, %f31;
	mov.f32 	%f34, 0f3F000000;
	copysign.f32 	%f35, %f33, %f34;
	add.rz.f32 	%f36, %f33, %f35;
	cvt.rzi.f32.f32 	%f37, %f36;
	cvt.rzi.u32.f32 	%r31, %f37;
	cvt.s64.s32 	%rd9, %r30;
	add.s64 	%rd10, %rd4, %rd9;
	st.global.u8 	[%rd10], %r31;
	ld.global.u8 	%rs5, [%rd6+1];
	cvt.rn.f32.u16 	%f38, %rs5;
	ld.global.u8 	%rs6, [%rd8+1];
	cvt.rn.f32.u16 	%f39, %rs6;
	mul.f32 	%f40, %f17, %f39;
	fma.rn.f32 	%f41, %f16, %f38, %f40;
	ld.global.u8 	%rs7, [%rd6+4];
	cvt.rn.f32.u16 	%f42, %rs7;
	fma.rn.f32 	%f43, %f18, %f42, %f41;
	ld.global.u8 	%rs8, [%rd8+4];
	cvt.rn.f32.u16 	%f44, %rs8;
	fma.rn.f32 	%f45, %f19, %f44, %f43;
	copysign.f32 	%f46, %f45, %f34;
	add.rz.f32 	%f47, %f45, %f46;
	cvt.rzi.f32.f32 	%f48, %f47;
	cvt.rzi.u32.f32 	%r32, %f48;
	st.global.u8 	[%rd10+1], %r32;
	ld.global.u8 	%rs9, [%rd6];
	cvt.rn.f32.u16 	%f49, %rs9;
	ld.global.u8 	%rs10, [%rd8];
	cvt.rn.f32.u16 	%f50, %rs10;
	mul.f32 	%f51, %f17, %f50;
	fma.rn.f32 	%f52, %f16, %f49, %f51;
	ld.global.u8 	%rs11, [%rd6+3];
	cvt.rn.f32.u16 	%f53, %rs11;
	fma.rn.f32 	%f54, %f18, %f53, %f52;
	ld.global.u8 	%rs12, [%rd8+3];
	cvt.rn.f32.u16 	%f55, %rs12;
	fma.rn.f32 	%f56, %f19, %f55, %f54;
	copysign.f32 	%f57, %f56, %f34;
	add.rz.f32 	%f58, %f56, %f57;
	cvt.rzi.f32.f32 	%f59, %f58;
	cvt.rzi.u32.f32 	%r33, %f59;
	st.global.u8 	[%rd10+2], %r33;
$L__BB1_2:
	ret;

}


// ===== COMPILED SASS (sm_100) =====

	.target	sm_100

	.elftype	@"ET_EXEC"


//--------------------- .note.nv.tkinfo           --------------------------
	.section	.note.nv.tkinfo,"",@"SHT_NOTE"
	.sectionflags	@"SHF_NOTE_NV_TKINFO"
	.tkinfo
        /*0018*/ 	.word	0x00000002
        /*0030*/ 	.string	""
        /*0030*/ 	.string	"ptxas"
        /*0030*/ 	.string	"Cuda compilation tools, release 13.0, V13.0.88"
        /*0030*/ 	.string	"Build cuda_13.0.r13.0/compiler.36424714_0"
        /*0030*/ 	.string	"-arch sm_100 -m 64 "



//--------------------- .note.nv.cuinfo           --------------------------
	.section	.note.nv.cuinfo,"",@"SHT_NOTE"
	.sectionflags	@"SHF_NOTE_NV_CUINFO"
        /*0018*/ 	.short	0x0002
        /*001a*/ 	.short	0x0064
        /*001c*/ 	.short	0x0082
	.zero		2


//--------------------- .nv.info                  --------------------------
	.section	.nv.info,"",@"SHT_CUDA_INFO"
	.align	4


	//----- nvinfo : EIATTR_REGCOUNT
	.align		4
        /*0000*/ 	.byte	0x04, 0x2f
        /*0002*/ 	.short	(.L_1 - .L_0)
	.align		4
.L_0:
        /*0004*/ 	.word	index@(_Z26resize_bilinear_kernel_topPhS_iiiiff)
        /*0008*/ 	.word	0x00000016


	//----- nvinfo : EIATTR_FRAME_SIZE
	.align		4
.L_1:
        /*000c*/ 	.byte	0x04, 0x11
        /*000e*/ 	.short	(.L_3 - .L_2)
	.align		4
.L_2:
        /*0010*/ 	.word	index@(_Z26resize_bilinear_kernel_topPhS_iiiiff)
        /*0014*/ 	.word	0x00000000


	//----- nvinfo : EIATTR_REGCOUNT
	.align		4
.L_3:
        /*0018*/ 	.byte	0x04, 0x2f
        /*001a*/ 	.short	(.L_5 - .L_4)
	.align		4
.L_4:
        /*001c*/ 	.word	index@(_Z29resize_bilinear_kernel_centerPhS_iiiiff)
        /*0020*/ 	.word	0x00000015


	//----- nvinfo : EIATTR_FRAME_SIZE
	.align		4
.L_5:
        /*0024*/ 	.byte	0x04, 0x11
        /*0026*/ 	.short	(.L_7 - .L_6)
	.align		4
.L_6:
        /*0028*/ 	.word	index@($__internal_0_$__cuda_sm3x_div_rn_noftz_f32_slowpath)
        /*002c*/ 	.word	0x00000000


	//----- nvinfo : EIATTR_FRAME_SIZE
	.align		4
.L_7:
        /*0030*/ 	.byte	0x04, 0x11
        /*0032*/ 	.short	(.L_9 - .L_8)
	.align		4
.L_8:
        /*0034*/ 	.word	index@(_Z29resize_bilinear_kernel_centerPhS_iiiiff)
        /*0038*/ 	.word	0x00000000


	//----- nvinfo : EIATTR_MIN_STACK_SIZE
	.align		4
.L_9:
        /*003c*/ 	.byte	0x04, 0x12
        /*003e*/ 	.short	(.L_11 - .L_10)
	.align		4
.L_10:
        /*0040*/ 	.word	index@(_Z29resize_bilinear_kernel_centerPhS_iiiiff)
        /*0044*/ 	.word	0x00000000


	//----- nvinfo : EIATTR_MIN_STACK_SIZE
	.align		4
.L_11:
        /*0048*/ 	.byte	0x04, 0x12
        /*004a*/ 	.short	(.L_13 - .L_12)
	.align		4
.L_12:
        /*004c*/ 	.word	index@(_Z26resize_bilinear_kernel_topPhS_iiiiff)
        /*0050*/ 	.word	0x00000000
.L_13:


//--------------------- .nv.compat                --------------------------
	.section	.nv.compat,"",@"SHT_CUDA_COMPAT_INFO"
	.align	4
        /*0000*/ 	.byte	0x02, 0x09, 0x00, 0x00, 0x02, 0x02, 0x01, 0x00, 0x02, 0x05, 0x05, 0x00, 0x03, 0x07, 0x01, 0x01
        /*0010*/ 	.byte	0x02, 0x03, 0x00, 0x00, 0x02, 0x06, 0x01, 0x00, 0x04, 0x0b, 0x08, 0x00, 0x01, 0x00, 0x00, 0x00
        /*0020*/ 	.byte	0x00, 0x00, 0x00, 0x00


//--------------------- .nv.info._Z29resize_bilinear_kernel_centerPhS_iiiiff --------------------------
	.section	.nv.info._Z29resize_bilinear_kernel_centerPhS_iiiiff,"",@"SHT_CUDA_INFO"
	.sectionflags	@""
	.align	4


	//----- nvinfo : EIATTR_CUDA_API_VERSION
	.align		4
        /*0000*/ 	.byte	0x04, 0x37
        /*0002*/ 	.short	(.L_15 - .L_14)
.L_14:
        /*0004*/ 	.word	0x00000082


	//----- nvinfo : EIATTR_KPARAM_INFO
	.align		4
.L_15:
        /*0008*/ 	.byte	0x04, 0x17
        /*000a*/ 	.short	(.L_17 - .L_16)
.L_16:
        /*000c*/ 	.word	0x00000000
        /*0010*/ 	.short	0x0007
        /*0012*/ 	.short	0x0024
        /*0014*/ 	.byte	0x00, 0xf0, 0x11, 0x00


	//----- nvinfo : EIATTR_KPARAM_INFO
	.align		4
.L_17:
        /*0018*/ 	.byte	0x04, 0x17
        /*001a*/ 	.short	(.L_19 - .L_18)
.L_18:
        /*001c*/ 	.word	0x00000000
        /*0020*/ 	.short	0x0006
        /*0022*/ 	.short	0x0020
        /*0024*/ 	.byte	0x00, 0xf0, 0x11, 0x00


	//----- nvinfo : EIATTR_KPARAM_INFO
	.align		4
.L_19:
        /*0028*/ 	.byte	0x04, 0x17
        /*002a*/ 	.short	(.L_21 - .L_20)
.L_20:
        /*002c*/ 	.word	0x00000000
        /*0030*/ 	.short	0x0005
        /*0032*/ 	.short	0x001c
        /*0034*/ 	.byte	0x00, 0xf0, 0x11, 0x00


	//----- nvinfo : EIATTR_KPARAM_INFO
	.align		4
.L_21:
        /*0038*/ 	.byte	0x04, 0x17
        /*003a*/ 	.short	(.L_23 - .L_22)
.L_22:
        /*003c*/ 	.word	0x00000000
        /*0040*/ 	.short	0x0004
        /*0042*/ 	.short	0x0018
        /*0044*/ 	.byte	0x00, 0xf0, 0x11, 0x00


	//----- nvinfo : EIATTR_KPARAM_INFO
	.align		4
.L_23:
        /*0048*/ 	.byte	0x04, 0x17
        /*004a*/ 	.short	(.L_25 - .L_24)
.L_24:
        /*004c*/ 	.word	0x00000000
        /*0050*/ 	.short	0x0003
        /*0052*/ 	.short	0x0014
        /*0054*/ 	.byte	0x00, 0xf0, 0x11, 0x00


	//----- nvinfo : EIATTR_KPARAM_INFO
	.align		4
.L_25:
        /*0058*/ 	.byte	0x04, 0x17
        /*005a*/ 	.short	(.L_27 - .L_26)
.L_26:
        /*005c*/ 	.word	0x00000000
        /*0060*/ 	.short	0x0002
        /*0062*/ 	.short	0x0010
        /*0064*/ 	.byte	0x00, 0xf0, 0x11, 0x00


	//----- nvinfo : EIATTR_KPARAM_INFO
	.align		4
.L_27:
        /*0068*/ 	.byte	0x04, 0x17
        /*006a*/ 	.short	(.L_29 - .L_28)
.L_28:
        /*006c*/ 	.word	0x00000000
        /*0070*/ 	.short	0x0001
        /*0072*/ 	.short	0x0008
        /*0074*/ 	.byte	0x00, 0xf5, 0x21, 0x00


	//----- nvinfo : EIATTR_KPARAM_INFO
	.align		4
.L_29:
        /*0078*/ 	.byte	0x04, 0x17
        /*007a*/ 	.short	(.L_31 - .L_30)
.L_30:
        /*007c*/ 	.word	0x00000000
        /*0080*/ 	.short	0x0000
        /*0082*/ 	.short	0x0000
        /*0084*/ 	.byte	0x00, 0xf5, 0x21, 0x00


	//----- nvinfo : EIATTR_SPARSE_MMA_MASK
	.align		4
.L_31:
        /*0088*/ 	.byte	0x03, 0x50
        /*008a*/ 	.short	0x0000


	//----- nvinfo : EIATTR_MAXREG_COUNT
	.align		4
        /*008c*/ 	.byte	0x03, 0x1b
        /*008e*/ 	.short	0x00ff


	//----- nvinfo : EIATTR_MERCURY_ISA_VERSION
	.align		4
        /*0090*/ 	.byte	0x03, 0x5f
        /*0092*/ 	.short	0x0101


	//----- nvinfo : EIATTR_VRC_CTA_INIT_COUNT
	.align		4
        /*0094*/ 	.byte	0x02, 0x4a
	.zero		1
	.zero		1


	//----- nvinfo : EIATTR_EXIT_INSTR_OFFSETS
	.align		4
        /*0098*/ 	.byte	0x04, 0x1c
        /*009a*/ 	.short	(.L_33 - .L_32)


	//   ....[0]....
.L_32:
        /*009c*/ 	.word	0x000001e0


	//   ....[1]....
        /*00a0*/ 	.word	0x000008f0


	//----- nvinfo : EIATTR_CRS_STACK_SIZE
	.align		4
.L_33:
        /*00a4*/ 	.byte	0x04, 0x1e
        /*00a6*/ 	.short	(.L_35 - .L_34)
.L_34:
        /*00a8*/ 	.word	0x00000000


	//----- nvinfo : EIATTR_CBANK_PARAM_SIZE
	.align		4
.L_35:
        /*00ac*/ 	.byte	0x03, 0x19
        /*00ae*/ 	.short	0x0028


	//----- nvinfo : EIATTR_PARAM_CBANK
	.align		4
        /*00b0*/ 	.byte	0x04, 0x0a
        /*00b2*/ 	.short	(.L_37 - .L_36)
	.align		4
.L_36:
        /*00b4*/ 	.word	index@(.nv.constant0._Z29resize_bilinear_kernel_centerPhS_iiiiff)
        /*00b8*/ 	.short	0x0380
        /*00ba*/ 	.short	0x0028


	//----- nvinfo : EIATTR_SW_WAR
	.align		4
.L_37:
        /*00bc*/ 	.byte	0x04, 0x36
        /*00be*/ 	.short	(.L_39 - .L_38)
.L_38:
        /*00c0*/ 	.word	0x00000008
.L_39:


//--------------------- .nv.info._Z26resize_bilinear_kernel_topPhS_iiiiff --------------------------
	.section	.nv.info._Z26resize_bilinear_kernel_topPhS_iiiiff,"",@"SHT_CUDA_INFO"
	.sectionflags	@""
	.align	4


	//----- nvinfo : EIATTR_CUDA_API_VERSION
	.align		4
        /*0000*/ 	.byte	0x04, 0x37
        /*0002*/ 	.short	(.L_41 - .L_40)
.L_40:
        /*0004*/ 	.word	0x00000082


	//----- nvinfo : EIATTR_KPARAM_INFO
	.align		4
.L_41:
        /*0008*/ 	.byte	0x04, 0x17
        /*000a*/ 	.short	(.L_43 - .L_42)
.L_42:
        /*000c*/ 	.word	0x00000000
        /*0010*/ 	.short	0x0007
        /*0012*/ 	.short	0x0024
        /*0014*/ 	.byte	0x00, 0xf0, 0x11, 0x00


	//----- nvinfo : EIATTR_KPARAM_INFO
	.align		4
.L_43:
        /*0018*/ 	.byte	0x04, 0x17
        /*001a*/ 	.short	(.L_45 - .L_44)
.L_44:
        /*001c*/ 	.word	0x00000000
        /*0020*/ 	.short	0x0006
        /*0022*/ 	.short	0x0020
        /*0024*/ 	.byte	0x00, 0xf0, 0x11, 0x00


	//----- nvinfo : EIATTR_KPARAM_INFO
	.align		4
.L_45:
        /*0028*/ 	.byte	0x04, 0x17
        /*002a*/ 	.short	(.L_47 - .L_46)
.L_46:
        /*002c*/ 	.word	0x00000000
        /*0030*/ 	.short	0x0005
        /*0032*/ 	.short	0x001c
        /*0034*/ 	.byte	0x00, 0xf0, 0x11, 0x00


	//----- nvinfo : EIATTR_KPARAM_INFO
	.align		4
.L_47:
        /*0038*/ 	.byte	0x04, 0x17
        /*003a*/ 	.short	(.L_49 - .L_48)
.L_48:
        /*003c*/ 	.word	0x00000000
        /*0040*/ 	.short	0x0004
        /*0042*/ 	.short	0x0018
        /*0044*/ 	.byte	0x00, 0xf0, 0x11, 0x00


	//----- nvinfo : EIATTR_KPARAM_INFO
	.align		4
.L_49:
        /*0048*/ 	.byte	0x04, 0x17
        /*004a*/ 	.short	(.L_51 - .L_50)
.L_50:
        /*004c*/ 	.word	0x00000000
        /*0050*/ 	.short	0x0003
        /*0052*/ 	.short	0x0014
        /*0054*/ 	.byte	0x00, 0xf0, 0x11, 0x00


	//----- nvinfo : EIATTR_KPARAM_INFO
	.align		4
.L_51:
        /*0058*/ 	.byte	0x04, 0x17
        /*005a*/ 	.short	(.L_53 - .L_52)
.L_52:
        /*005c*/ 	.word	0x00000000
        /*0060*/ 	.short	0x0002
        /*0062*/ 	.short	0x0010
        /*0064*/ 	.byte	0x00, 0xf0, 0x11, 0x00


	//----- nvinfo : EIATTR_KPARAM_INFO
	.align		4
.L_53:
        /*0068*/ 	.byte	0x04, 0x17
        /*006a*/ 	.short	(.L_55 - .L_54)
.L_54:
        /*006c*/ 	.word	0x00000000
        /*0070*/ 	.short	0x0001
        /*0072*/ 	.short	0x0008
        /*0074*/ 	.byte	0x00, 0xf5, 0x21, 0x00


	//----- nvinfo : EIATTR_KPARAM_INFO
	.align		4
.L_55:
        /*0078*/ 	.byte	0x04, 0x17
        /*007a*/ 	.short	(.L_57 - .L_56)
.L_56:
        /*007c*/ 	.word	0x00000000
        /*0080*/ 	.short	0x0000
        /*0082*/ 	.short	0x0000
        /*0084*/ 	.byte	0x00, 0xf5, 0x21, 0x00


	//----- nvinfo : EIATTR_SPARSE_MMA_MASK
	.align		4
.L_57:
        /*0088*/ 	.byte	0x03, 0x50
        /*008a*/ 	.short	0x0000


	//----- nvinfo : EIATTR_MAXREG_COUNT
	.align		4
        /*008c*/ 	.byte	0x03, 0x1b
        /*008e*/ 	.short	0x00ff


	//----- nvinfo : EIATTR_MERCURY_ISA_VERSION
	.align		4
        /*0090*/ 	.byte	0x03, 0x5f
        /*0092*/ 	.short	0x0101


	//----- nvinfo : EIATTR_VRC_CTA_INIT_COUNT
	.align		4
        /*0094*/ 	.byte	0x02, 0x4a
	.zero		1
	.zero		1


	//----- nvinfo : EIATTR_EXIT_INSTR_OFFSETS
	.align		4
        /*0098*/ 	.byte	0x04, 0x1c
        /*009a*/ 	.short	(.L_59 - .L_58)


	//   ....[0]....
.L_58:
        /*009c*/ 	.word	0x000001e0


	//   ....[1]....
        /*00a0*/ 	.word	0x00000660


	//----- nvinfo : EIATTR_CBANK_PARAM_SIZE
	.align		4
.L_59:
        /*00a4*/ 	.byte	0x03, 0x19
        /*00a6*/ 	.short	0x0028


	//----- nvinfo : EIATTR_PARAM_CBANK
	.align		4
        /*00a8*/ 	.byte	0x04, 0x0a
        /*00aa*/ 	.short	(.L_61 - .L_60)
	.align		4
.L_60:
        /*00ac*/ 	.word	index@(.nv.constant0._Z26resize_bilinear_kernel_topPhS_iiiiff)
        /*00b0*/ 	.short	0x0380
        /*00b2*/ 	.short	0x0028


	//----- nvinfo : EIATTR_SW_WAR
	.align		4
.L_61:
        /*00b4*/ 	.byte	0x04, 0x36
        /*00b6*/ 	.short	(.L_63 - .L_62)
.L_62:
        /*00b8*/ 	.word	0x00000008
.L_63:


//--------------------- .nv.callgraph             --------------------------
	.section	.nv.callgraph,"",@"SHT_CUDA_CALLGRAPH"
	.align	4
	.sectionentsize	8
	.align		4
        /*0000*/ 	.word	0x00000000
	.align		4
        /*0004*/ 	.word	0xffffffff
	.align		4
        /*0008*/ 	.word	0x00000000
	.align		4
        /*000c*/ 	.word	0xfffffffe
	.align		4
        /*0010*/ 	.word	0x00000000
	.align		4
        /*0014*/ 	.word	0xfffffffd
	.align		4
        /*0018*/ 	.word	0x00000000
	.align		4
        /*001c*/ 	.word	0xfffffffc


//--------------------- .text._Z29resize_bilinear_kernel_centerPhS_iiiiff --------------------------
	.section	.text._Z29resize_bilinear_kernel_centerPhS_iiiiff,"ax",@progbits
	.align	128
        .global         _Z29resize_bilinear_kernel_centerPhS_iiiiff
        .type           _Z29resize_bilinear_kernel_centerPhS_iiiiff,@function
        .size           _Z29resize_bilinear_kernel_centerPhS_iiiiff,(.L_x_12 - _Z29resize_bilinear_kernel_centerPhS_iiiiff)
        .other          _Z29resize_bilinear_kernel_centerPhS_iiiiff,@"STO_CUDA_ENTRY STV_DEFAULT"
_Z29resize_bilinear_kernel_centerPhS_iiiiff:
.text._Z29resize_bilinear_kernel_centerPhS_iiiiff:
[----:B------:R-:W-:Y:S01]  /*0000*/  LDC R1, c[0x0][0x37c] ;  /* 0x0000df00ff017b82 */ /* 0x000fe20000000800 */
[----:B------:R-:W0:Y:S01]  /*0010*/  S2R R2, SR_CTAID.X ;  /* 0x0000000000027919 */ /* 0x000e220000002500 */
[----:B------:R-:W0:Y:S06]  /*0020*/  LDCU UR4, c[0x0][0x360] ;  /* 0x00006c00ff0477ac */ /* 0x000e2c0008000800 */
[----:B------:R-:W1:Y:S01]  /*0030*/  LDC.64 R6, c[0x0][0x3a0] ;  /* 0x0000e800ff067b82 */ /* 0x000e620000000a00 */
[----:B------:R-:W0:Y:S01]  /*0040*/  S2R R3, SR_TID.X ;  /* 0x0000000000037919 */ /* 0x000e220000002100 */
[----:B------:R-:W2:Y:S01]  /*0050*/  LDCU UR5, c[0x0][0x364] ;  /* 0x00006c80ff0577ac */ /* 0x000ea20008000800 */
[----:B------:R-:W2:Y:S01]  /*0060*/  S2R R4, SR_CTAID.Y ;  /* 0x0000000000047919 */ /* 0x000ea20000002600 */
[----:B------:R-:W2:Y:S01]  /*0070*/  S2R R5, SR_TID.Y ;  /* 0x0000000000057919 */ /* 0x000ea20000002200 */
[----:B-1----:R-:W-:Y:S08]  /*0080*/  F2F.F64.F32 R10, R7 ;  /* 0x00000007000a7310 */ /* 0x002ff00000201800 */
[----:B------:R-:W-:Y:S01]  /*0090*/  F2F.F64.F32 R14, R6 ;  /* 0x00000006000e7310 */ /* 0x000fe20000201800 */
[----:B0-----:R-:W-:-:S05]  /*00a0*/  IMAD R2, R2, UR4, R3 ;  /* 0x0000000402027c24 */ /* 0x001fca000f8e0203 */
[----:B------:R-:W-:Y:S01]  /*00b0*/  I2FP.F32.S32 R0, R2 ;  /* 0x0000000200007245 */ /* 0x000fe20000201400 */
[----:B--2---:R-:W-:-:S03]  /*00c0*/  IMAD R4, R4, UR5, R5 ;  /* 0x0000000504047c24 */ /* 0x004fc6000f8e0205 */
[----:B------:R-:W0:Y:S01]  /*00d0*/  F2F.F64.F32 R8, R0 ;  /* 0x0000000000087310 */ /* 0x000e220000201800 */
[----:B------:R-:W1:Y:S01]  /*00e0*/  LDCU.64 UR4, c[0x0][0x398] ;  /* 0x00007300ff0477ac */ /* 0x000e620008000a00 */
[----:B------:R-:W-:-:S06]  /*00f0*/  I2FP.F32.U32 R3, R4 ;  /* 0x0000000400037245 */ /* 0x000fcc0000201000 */
[----:B------:R-:W2:Y:S01]  /*0100*/  F2F.F64.F32 R12, R3 ;  /* 0x00000003000c7310 */ /* 0x000ea20000201800 */
[----:B0-----:R-:W-:Y:S02]  /*0110*/  DADD R8, R8, 0.5 ;  /* 0x3fe0000008087429 */ /* 0x001fe40000000000 */
[----:B--2---:R-:W-:-:S06]  /*0120*/  DADD R12, R12, 0.5 ;  /* 0x3fe000000c0c7429 */ /* 0x004fcc0000000000 */
[----:B------:R-:W-:Y:S02]  /*0130*/  DFMA R8, R8, R10, -0.5 ;  /* 0xbfe000000808742b */ /* 0x000fe4000000000a */
[----:B------:R-:W-:-:S08]  /*0140*/  DFMA R12, R12, R14, -0.5 ;  /* 0xbfe000000c0c742b */ /* 0x000fd0000000000e */
[----:B------:R-:W0:Y:S08]  /*0150*/  F2F.F32.F64 R8, R8 ;  /* 0x0000000800087310 */ /* 0x000e300000301000 */
[----:B------:R-:W2:Y:S08]  /*0160*/  F2F.F32.F64 R12, R12 ;  /* 0x0000000c000c7310 */ /* 0x000eb00000301000 */
[----:B0-----:R-:W1:Y:S08]  /*0170*/  F2I.FLOOR.NTZ R5, R8 ;  /* 0x0000000800057305 */ /* 0x001e700000207100 */
[----:B--2---:R-:W0:Y:S01]  /*0180*/  F2I.FLOOR.NTZ R0, R12 ;  /* 0x0000000c00007305 */ /* 0x004e220000207100 */
[----:B-1----:R-:W-:-:S04]  /*0190*/  ISETP.GE.AND P0, PT, R5, UR5, PT ;  /* 0x0000000505007c0c */ /* 0x002fc8000bf06270 */
[----:B------:R-:W-:Y:S02]  /*01a0*/  ISETP.LT.OR P0, PT, R5, RZ, P0 ;  /* 0x000000ff0500720c */ /* 0x000fe40000701670 */
[----:B0-----:R-:W-:-:S04]  /*01b0*/  ISETP.GE.AND P1, PT, R0, UR4, PT ;  /* 0x0000000400007c0c */ /* 0x001fc8000bf26270 */
[----:B------:R-:W-:-:S04]  /*01c0*/  ISETP.LT.OR P1, PT, R0, RZ, P1 ;  /* 0x000000ff0000720c */ /* 0x000fc80000f21670 */
[----:B------:R-:W-:-:S13]  /*01d0*/  PLOP3.LUT P0, PT, P0, P1, PT, 0xf8, 0x8f ;  /* 0x00000000008f781c */ /* 0x000fda0000703f70 */
[----:B------:R-:W-:Y:S05]  /*01e0*/  @P0 EXIT ;  /* 0x000000000000094d */ /* 0x000fea0003800000 */
[----:B------:R-:W0:Y:S01]  /*01f0*/  MUFU.RCP R11, R6 ;  /* 0x00000006000b7308 */ /* 0x000e220000001000 */
[----:B------:R-:W-:Y:S02]  /*0200*/  I2FP.F32.S32 R3, UR4 ;  /* 0x0000000400037c45 */ /* 0x000fe40008201400 */
[----:B------:R-:W-:Y:S02]  /*0210*/  I2FP.F32.S32 R7, R5 ;  /* 0x0000000500077245 */ /* 0x000fe40000201400 */
[----:B------:R-:W-:-:S03]  /*0220*/  I2FP.F32.S32 R9, R0 ;  /* 0x0000000000097245 */ /* 0x000fc60000201400 */
[----:B------:R-:W1:Y:S01]  /*0230*/  FCHK P0, R3, R6 ;  /* 0x0000000603007302 */ /* 0x000e620000000000 */
[----:B------:R-:W-:Y:S01]  /*0240*/  FADD R7, R8, -R7 ;  /* 0x8000000708077221 */ /* 0x000fe20000000000 */
[----:B0-----:R-:W-:-:S04]  /*0250*/  FFMA R10, R11, -R6, 1 ;  /* 0x3f8000000b0a7423 */ /* 0x001fc80000000806 */
[----:B------:R-:W-:Y:S01]  /*0260*/  FFMA R14, R11, R10, R11 ;  /* 0x0000000a0b0e7223 */ /* 0x000fe2000000000b */
[----:B------:R-:W-:Y:S02]  /*0270*/  IMAD R11, R0, UR5, R5 ;  /* 0x00000005000b7c24 */ /* 0x000fe4000f8e0205 */
[----:B------:R-:W-:Y:S01]  /*0280*/  FADD R10, R12, -R9 ;  /* 0x800000090c0a7221 */ /* 0x000fe20000000000 */
[----:B------:R-:W-:Y:S01]  /*0290*/  FADD R9, -R7, 1 ;  /* 0x3f80000007097421 */ /* 0x000fe20000000100 */
[----:B------:R-:W-:Y:S01]  /*02a0*/  FFMA R5, R3, R14, RZ ;  /* 0x0000000e03057223 */ /* 0x000fe200000000ff */
[----:B------:R-:W-:Y:S02]  /*02b0*/  IMAD R11, R11, 0x3, RZ ;  /* 0x000000030b0b7824 */ /* 0x000fe400078e02ff */
[C---:B------:R-:W-:Y:S01]  /*02c0*/  FADD R0, -R10.reuse, 1 ;  /* 0x3f8000000a007421 */ /* 0x040fe20000000100 */
[----:B------:R-:W-:Y:S01]  /*02d0*/  FMUL R8, R7, R10 ;  /* 0x0000000a07087220 */ /* 0x000fe20000400000 */
[----:B------:R-:W-:Y:S01]  /*02e0*/  FFMA R12, R5, -R6, R3 ;  /* 0x80000006050c7223 */ /* 0x000fe20000000003 */
[C---:B------:R-:W-:Y:S01]  /*02f0*/  FMUL R7, R10.reuse, R9 ;  /* 0x000000090a077220 */ /* 0x040fe20000400000 */
[-C--:B------:R-:W-:Y:S01]  /*0300*/  FMUL R9, R9, R0.reuse ;  /* 0x0000000009097220 */ /* 0x080fe20000400000 */
[----:B------:R-:W-:Y:S01]  /*0310*/  FMUL R10, R10, R0 ;  /* 0x000000000a0a7220 */ /* 0x000fe20000400000 */
[----:B------:R-:W-:Y:S01]  /*0320*/  FFMA R5, R14, R12, R5 ;  /* 0x0000000c0e057223 */ /* 0x000fe20000000005 */
[----:B-1----:R-:W-:Y:S06]  /*0330*/  @!P0 BRA `(.L_x_0) ;  /* 0x0000000000148947 */ /* 0x002fec0003800000 */
[----:B------:R-:W0:Y:S01]  /*0340*/  LDC R5, c[0x0][0x3a0] ;  /* 0x0000e800ff057b82 */ /* 0x000e220000000800 */
[----:B------:R-:W-:Y:S01]  /*0350*/  IMAD.MOV.U32 R0, RZ, RZ, R3 ;  /* 0x000000ffff007224 */ /* 0x000fe200078e0003 */
[----:B------:R-:W-:-:S07]  /*0360*/  MOV R6, 0x380 ;  /* 0x0000038000067802 */ /* 0x000fce0000000f00 */
[----:B0-----:R-:W-:Y:S05]  /*0370*/  CALL.REL.NOINC `($__internal_0_$__cuda_sm3x_div_rn_noftz_f32_slowpath) ;  /* 0x0000000400607944 */ /* 0x001fea0003c00000 */
[----:B------:R-:W-:-:S07]  /*0380*/  IMAD.MOV.U32 R5, RZ, RZ, R0 ;  /* 0x000000ffff057224 */ /* 0x000fce00078e0000 */
.L_x_0:
[----:B------:R-:W0:Y:S01]  /*0390*/  LDC R17, c[0x0][0x3a4] ;  /* 0x0000e900ff117b82 */ /* 0x000e220000000800 */
[----:B------:R-:W1:Y:S01]  /*03a0*/  LDCU UR4, c[0x0][0x39c] ;  /* 0x00007380ff0477ac */ /* 0x000e620008000800 */
[----:B------:R-:W-:-:S04]  /*03b0*/  FMUL R5, R5, 0.5 ;  /* 0x3f00000005057820 */ /* 0x000fc80000400000 */
[----:B------:R-:W-:Y:S02]  /*03c0*/  F2I.TRUNC.NTZ R3, R5 ;  /* 0x0000000500037305 */ /* 0x000fe4000020f100 */
[----:B------:R-:W2:Y:S01]  /*03d0*/  LDC R12, c[0x0][0x390] ;  /* 0x0000e400ff0c7b82 */ /* 0x000ea20000000800 */
[----:B-1----:R-:W-:Y:S01]  /*03e0*/  I2FP.F32.S32 R0, UR4 ;  /* 0x0000000400007c45 */ /* 0x002fe20008201400 */
[----:B------:R-:W1:Y:S04]  /*03f0*/  LDCU.64 UR4, c[0x0][0x358] ;  /* 0x00006b00ff0477ac */ /* 0x000e680008000a00 */
[----:B0-----:R-:W0:Y:S08]  /*0400*/  MUFU.RCP R6, R17 ;  /* 0x0000001100067308 */ /* 0x001e300000001000 */
[----:B------:R-:W3:Y:S01]  /*0410*/  FCHK P0, R0, R17 ;  /* 0x0000001100007302 */ /* 0x000ee20000000000 */
[----:B0-----:R-:W-:-:S04]  /*0420*/  FFMA R13, R6, -R17, 1 ;  /* 0x3f800000060d7423 */ /* 0x001fc80000000811 */
[----:B------:R-:W-:Y:S01]  /*0430*/  FFMA R15, R6, R13, R6 ;  /* 0x0000000d060f7223 */ /* 0x000fe20000000006 */
[----:B--2---:R-:W-:-:S03]  /*0440*/  LEA.HI R13, R12, R12, RZ, 0x1 ;  /* 0x0000000c0c0d7211 */ /* 0x004fc600078f08ff */
[----:B------:R-:W-:Y:S01]  /*0450*/  FFMA R6, R0, R15, RZ ;  /* 0x0000000f00067223 */ /* 0x000fe200000000ff */
[----:B------:R-:W-:-:S03]  /*0460*/  LEA.HI.SX32 R4, R13, R4, 0x1f ;  /* 0x000000040d047211 */ /* 0x000fc600078ffaff */
[----:B------:R-:W-:Y:S02]  /*0470*/  FFMA R12, R6, -R17, R0 ;  /* 0x80000011060c7223 */ /* 0x000fe40000000000 */
[----:B------:R-:W-:Y:S02]  /*0480*/  IMAD.IADD R3, R4, 0x1, -R3 ;  /* 0x0000000104037824 */ /* 0x000fe400078e0a03 */
[----:B------:R-:W-:Y:S01]  /*0490*/  FFMA R6, R15, R12, R6 ;  /* 0x0000000c0f067223 */ /* 0x000fe20000000006 */
[----:B-1-3--:R-:W-:Y:S06]  /*04a0*/  @!P0 BRA `(.L_x_1) ;  /* 0x0000000000108947 */ /* 0x00afec0003800000 */
[----:B------:R-:W0:Y:S01]  /*04b0*/  LDC R5, c[0x0][0x3a4] ;  /* 0x0000e900ff057b82 */ /* 0x000e220000000800 */
[----:B------:R-:W-:-:S07]  /*04c0*/  MOV R6, 0x4e0 ;  /* 0x000004e000067802 */ /* 0x000fce0000000f00 */
[----:B0-----:R-:W-:Y:S05]  /*04d0*/  CALL.REL.NOINC `($__internal_0_$__cuda_sm3x_div_rn_noftz_f32_slowpath) ;  /* 0x0000000400087944 */ /* 0x001fea0003c00000 */
[----:B------:R-:W-:-:S07]  /*04e0*/  IMAD.MOV.U32 R6, RZ, RZ, R0 ;  /* 0x000000ffff067224 */ /* 0x000fce00078e0000 */
.L_x_1:
[----:B------:R-:W0:Y:S01]  /*04f0*/  LDCU.128 UR8, c[0x0][0x380] ;  /* 0x00007000ff0877ac */ /* 0x000e220008000c00 */
[----:B------:R-:W1:Y:S08]  /*0500*/  LDC R13, c[0x0][0x39c] ;  /* 0x0000e700ff0d7b82 */ /* 0x000e700000000800 */
[----:B------:R-:W2:Y:S01]  /*0510*/  LDC R0, c[0x0][0x394] ;  /* 0x0000e500ff007b82 */ /* 0x000ea20000000800 */
[----:B0-----:R-:W-:-:S04]  /*0520*/  IADD3 R4, P0, PT, R11, UR8, RZ ;  /* 0x000000080b047c10 */ /* 0x001fc8000ff1e0ff */
[----:B------:R-:W-:-:S03]  /*0530*/  LEA.HI.X.SX32 R5, R11, UR9, 0x1, P0 ;  /* 0x000000090b057c11 */ /* 0x000fc600080f0eff */
[----:B-1----:R-:W-:Y:S02]  /*0540*/  IMAD.WIDE R12, R13, 0x3, R4 ;  /* 0x000000030d0c7825 */ /* 0x002fe400078e0204 */
[----:B------:R-:W3:Y:S04]  /*0550*/  LDG.E.U8 R14, desc[UR4][R4.64+0x2] ;  /* 0x00000204040e7981 */ /* 0x000ee8000c1e1100 */
[----:B------:R-:W4:Y:S04]  /*0560*/  LDG.E.U8 R11, desc[UR4][R12.64+0x2] ;  /* 0x000002040c0b7981 */ /* 0x000f28000c1e1100 */
[----:B------:R-:W5:Y:S04]  /*0570*/  LDG.E.U8 R15, desc[UR4][R4.64+0x5] ;  /* 0x00000504040f7981 */ /* 0x000f68000c1e1100 */
[----:B------:R-:W2:Y:S01]  /*0580*/  LDG.E.U8 R18, desc[UR4][R12.64+0x5] ;  /* 0x000005040c127981 */ /* 0x000ea2000c1e1100 */
[----:B---3--:R-:W-:-:S02]  /*0590*/  I2FP.F32.U32 R14, R14 ;  /* 0x0000000e000e7245 */ /* 0x008fc40000201000 */
[----:B----4-:R-:W-:Y:S01]  /*05a0*/  I2FP.F32.U32 R16, R11 ;  /* 0x0000000b00107245 */ /* 0x010fe20000201000 */
[----:B------:R-:W-:-:S04]  /*05b0*/  FMUL R11, R6, 0.5 ;  /* 0x3f000000060b7820 */ /* 0x000fc80000400000 */
[----:B------:R-:W-:Y:S01]  /*05c0*/  FMUL R16, R7, R16 ;  /* 0x0000001007107220 */ /* 0x000fe20000400000 */
[----:B-----5:R-:W-:Y:S01]  /*05d0*/  I2FP.F32.U32 R6, R15 ;  /* 0x0000000f00067245 */ /* 0x020fe20000201000 */
[----:B------:R-:W0:Y:S02]  /*05e0*/  F2I.TRUNC.NTZ R11, R11 ;  /* 0x0000000b000b7305 */ /* 0x000e24000020f100 */
[----:B------:R-:W-:Y:S01]  /*05f0*/  FFMA R17, R9, R14, R16 ;  /* 0x0000000e09117223 */ /* 0x000fe20000000010 */
[----:B--2---:R-:W-:-:S03]  /*0600*/  I2FP.F32.U32 R18, R18 ;  /* 0x0000001200127245 */ /* 0x004fc60000201000 */
[----:B------:R-:W-:Y:S01]  /*0610*/  FFMA R17, R10, R6, R17 ;  /* 0x000000060a117223 */ /* 0x000fe20000000011 */
[----:B------:R-:W-:Y:S01]  /*0620*/  LEA.HI R15, R0, R0, RZ, 0x1 ;  /* 0x00000000000f7211 */ /* 0x000fe200078f08ff */
[----:B------:R-:W-:Y:S02]  /*0630*/  IMAD.MOV.U32 R6, RZ, RZ, 0x3f000000 ;  /* 0x3f000000ff067424 */ /* 0x000fe400078e00ff */
[----:B------:R-:W-:Y:S01]  /*0640*/  FFMA R17, R8, R18, R17 ;  /* 0x0000001208117223 */ /* 0x000fe20000000011 */
[----:B------:R-:W-:-:S04]  /*0650*/  LEA.HI.SX32 R2, R15, R2, 0x1f ;  /* 0x000000020f027211 */ /* 0x000fc800078ffaff */
[----:B------:R-:W-:Y:S01]  /*0660*/  LOP3.LUT R14, R6, 0x80000000, R17, 0xb8, !PT ;  /* 0x80000000060e7812 */ /* 0x000fe200078eb811 */
[----:B0-----:R-:W-:-:S04]  /*0670*/  IMAD.IADD R2, R2, 0x1, -R11 ;  /* 0x0000000102027824 */ /* 0x001fc800078e0a0b */
[----:B------:R-:W-:Y:S01]  /*0680*/  FADD.RZ R14, R17, R14 ;  /* 0x0000000e110e7221 */ /* 0x000fe2000000c000 */
[----:B------:R-:W-:-:S03]  /*0690*/  IMAD R2, R3, R0, R2 ;  /* 0x0000000003027224 */ /* 0x000fc600078e0202 */
[----:B------:R-:W0:Y:S01]  /*06a0*/  F2I.U32.TRUNC.NTZ R11, R14 ;  /* 0x0000000e000b7305 */ /* 0x000e22000020f000 */
[----:B------:R-:W-:-:S05]  /*06b0*/  IMAD R0, R2, 0x3, RZ ;  /* 0x0000000302007824 */ /* 0x000fca00078e02ff */
[----:B------:R-:W-:-:S04]  /*06c0*/  IADD3 R2, P0, PT, R0, UR10, RZ ;  /* 0x0000000a00027c10 */ /* 0x000fc8000ff1e0ff */
[----:B------:R-:W-:-:S05]  /*06d0*/  LEA.HI.X.SX32 R3, R0, UR11, 0x1, P0 ;  /* 0x0000000b00037c11 */ /* 0x000fca00080f0eff */
[----:B0-----:R0:W-:Y:S04]  /*06e0*/  STG.E.U8 desc[UR4][R2.64], R11 ;  /* 0x0000000b02007986 */ /* 0x0011e8000c101104 */
[----:B------:R-:W2:Y:S04]  /*06f0*/  LDG.E.U8 R15, desc[UR4][R12.64+0x1] ;  /* 0x000001040c0f7981 */ /* 0x000ea8000c1e1100 */
[----:B------:R-:W3:Y:S04]  /*0700*/  LDG.E.U8 R0, desc[UR4][R4.64+0x1] ;  /* 0x0000010404007981 */ /* 0x000ee8000c1e1100 */
[----:B------:R-:W4:Y:S04]  /*0710*/  LDG.E.U8 R17, desc[UR4][R4.64+0x4] ;  /* 0x0000040404117981 */ /* 0x000f28000c1e1100 */
[----:B------:R-:W5:Y:S01]  /*0720*/  LDG.E.U8 R18, desc[UR4][R12.64+0x4] ;  /* 0x000004040c127981 */ /* 0x000f62000c1e1100 */
[----:B--2---:R-:W-:-:S02]  /*0730*/  I2FP.F32.U32 R16, R15 ;  /* 0x0000000f00107245 */ /* 0x004fc40000201000 */
[----:B---3--:R-:W-:-:S03]  /*0740*/  I2FP.F32.U32 R0, R0 ;  /* 0x0000000000007245 */ /* 0x008fc60000201000 */
[----:B------:R-:W-:Y:S01]  /*0750*/  FMUL R16, R7, R16 ;  /* 0x0000001007107220 */ /* 0x000fe20000400000 */
[----:B----4-:R-:W-:-:S03]  /*0760*/  I2FP.F32.U32 R17, R17 ;  /* 0x0000001100117245 */ /* 0x010fc60000201000 */
[----:B------:R-:W-:Y:S01]  /*0770*/  FFMA R15, R9, R0, R16 ;  /* 0x00000000090f7223 */ /* 0x000fe20000000010 */
[----:B-----5:R-:W-:-:S03]  /*0780*/  I2FP.F32.U32 R18, R18 ;  /* 0x0000001200127245 */ /* 0x020fc60000201000 */
[----:B------:R-:W-:-:S04]  /*0790*/  FFMA R15, R10, R17, R15 ;  /* 0x000000110a0f7223 */ /* 0x000fc8000000000f */
[----:B------:R-:W-:-:S05]  /*07a0*/  FFMA R15, R8, R18, R15 ;  /* 0x00000012080f7223 */ /* 0x000fca000000000f */
[----:B------:R-:W-:-:S05]  /*07b0*/  LOP3.LUT R0, R6, 0x80000000, R15, 0xb8, !PT ;  /* 0x8000000006007812 */ /* 0x000fca00078eb80f */
[----:B------:R-:W-:-:S04]  /*07c0*/  FADD.RZ R0, R15, R0 ;  /* 0x000000000f007221 */ /* 0x000fc8000000c000 */
[----:B0-----:R-:W0:Y:S02]  /*07d0*/  F2I.U32.TRUNC.NTZ R11, R0 ;  /* 0x00000000000b7305 */ /* 0x001e24000020f000 */
[----:B0-----:R-:W-:Y:S04]  /*07e0*/  STG.E.U8 desc[UR4][R2.64+0x1], R11 ;  /* 0x0000010b02007986 */ /* 0x001fe8000c101104 */
        /* <DEDUP_REMOVED lines=14> */
[----:B------:R-:W0:Y:S02]  /*08d0*/  F2I.U32.TRUNC.NTZ R5, R6 ;  /* 0x0000000600057305 */ /* 0x000e24000020f000 */
[----:B0-----:R-:W-:Y:S01]  /*08e0*/  STG.E.U8 desc[UR4][R2.64+0x2], R5 ;  /* 0x0000020502007986 */ /* 0x001fe2000c101104 */
[----:B------:R-:W-:Y:S05]  /*08f0*/  EXIT ;  /* 0x000000000000794d */ /* 0x000fea0003800000 */
        .weak           $__internal_0_$__cuda_sm3x_div_rn_noftz_f32_slowpath
        .type           $__internal_0_$__cuda_sm3x_div_rn_noftz_f32_slowpath,@function
        .size           $__internal_0_$__cuda_sm3x_div_rn_noftz_f32_slowpath,(.L_x_12 - $__internal_0_$__cuda_sm3x_div_rn_noftz_f32_slowpath)
$__internal_0_$__cuda_sm3x_div_rn_noftz_f32_slowpath:
[----:B------:R-:W-:Y:S02]  /*0900*/  SHF.R.U32.HI R13, RZ, 0x17, R5 ;  /* 0x00000017ff0d7819 */ /* 0x000fe40000011605 */
[----:B------:R-:W-:Y:S02]  /*0910*/  SHF.R.U32.HI R12, RZ, 0x17, R0 ;  /* 0x00000017ff0c7819 */ /* 0x000fe40000011600 */
[----:B------:R-:W-:Y:S02]  /*0920*/  LOP3.LUT R13, R13, 0xff, RZ, 0xc0, !PT ;  /* 0x000000ff0d0d7812 */ /* 0x000fe400078ec0ff */
[----:B------:R-:W-:-:S03]  /*0930*/  LOP3.LUT R16, R12, 0xff, RZ, 0xc0, !PT ;  /* 0x000000ff0c107812 */ /* 0x000fc600078ec0ff */
[----:B------:R-:W-:Y:S02]  /*0940*/  VIADD R15, R13, 0xffffffff ;  /* 0xffffffff0d0f7836 */ /* 0x000fe40000000000 */
[----:B------:R-:W-:-:S03]  /*0950*/  VIADD R14, R16, 0xffffffff ;  /* 0xffffffff100e7836 */ /* 0x000fc60000000000 */
[----:B------:R-:W-:-:S04]  /*0960*/  ISETP.GT.U32.AND P0, PT, R15, 0xfd, PT ;  /* 0x000000fd0f00780c */ /* 0x000fc80003f04070 */
[----:B------:R-:W-:-:S13]  /*0970*/  ISETP.GT.U32.OR P0, PT, R14, 0xfd, P0 ;  /* 0x000000fd0e00780c */ /* 0x000fda0000704470 */
[----:B------:R-:W-:Y:S01]  /*0980*/  @!P0 IMAD.MOV.U32 R12, RZ, RZ, RZ ;  /* 0x000000ffff0c8224 */ /* 0x000fe200078e00ff */
[----:B------:R-:W-:Y:S06]  /*0990*/  @!P0 BRA `(.L_x_2) ;  /* 0x00000000005c8947 */ /* 0x000fec0003800000 */
[----:B------:R-:W-:Y:S02]  /*09a0*/  FSETP.GTU.FTZ.AND P0, PT, |R0|, +INF , PT ;  /* 0x7f8000000000780b */ /* 0x000fe40003f1c200 */
[----:B------:R-:W-:-:S04]  /*09b0*/  FSETP.GTU.FTZ.AND P1, PT, |R5|, +INF , PT ;  /* 0x7f8000000500780b */ /* 0x000fc80003f3c200 */
[----:B------:R-:W-:-:S13]  /*09c0*/  PLOP3.LUT P0, PT, P0, P1, PT, 0xf8, 0x8f ;  /* 0x00000000008f781c */ /* 0x000fda0000703f70 */
[----:B------:R-:W-:Y:S05]  /*09d0*/  @P0 BRA `(.L_x_3) ;  /* 0x0000000400440947 */ /* 0x000fea0003800000 */
[----:B------:R-:W-:-:S13]  /*09e0*/  LOP3.LUT P0, RZ, R5, 0x7fffffff, R0, 0xc8, !PT ;  /* 0x7fffffff05ff7812 */ /* 0x000fda000780c800 */
[----:B------:R-:W-:Y:S05]  /*09f0*/  @!P0 BRA `(.L_x_4) ;  /* 0x0000000400348947 */ /* 0x000fea0003800000 */
[C---:B------:R-:W-:Y:S02]  /*0a00*/  FSETP.NEU.FTZ.AND P2, PT, |R0|.reuse, +INF , PT ;  /* 0x7f8000000000780b */ /* 0x040fe40003f5d200 */
[----:B------:R-:W-:Y:S02]  /*0a10*/  FSETP.NEU.FTZ.AND P1, PT, |R5|, +INF , PT ;  /* 0x7f8000000500780b */ /* 0x000fe40003f3d200 */
[----:B------:R-:W-:-:S11]  /*0a20*/  FSETP.NEU.FTZ.AND P0, PT, |R0|, +INF , PT ;  /* 0x7f8000000000780b */ /* 0x000fd60003f1d200 */
[----:B------:R-:W-:Y:S05]  /*0a30*/  @!P1 BRA !P2, `(.L_x_4) ;  /* 0x0000000400249947 */ /* 0x000fea0005000000 */
[----:B------:R-:W-:-:S04]  /*0a40*/  LOP3.LUT P2, RZ, R0, 0x7fffffff, RZ, 0xc0, !PT ;  /* 0x7fffffff00ff7812 */ /* 0x000fc8000784c0ff */
[----:B------:R-:W-:-:S13]  /*0a50*/  PLOP3.LUT P1, PT, P1, P2, PT, 0x2f, 0xf2 ;  /* 0x0000000000f2781c */ /* 0x000fda0000f24577 */
[----:B------:R-:W-:Y:S05]  /*0a60*/  @P1 BRA `(.L_x_5) ;  /* 0x0000000400101947 */ /* 0x000fea0003800000 */
[----:B------:R-:W-:-:S04]  /*0a70*/  LOP3.LUT P1, RZ, R5, 0x7fffffff, RZ, 0xc0, !PT ;  /* 0x7fffffff05ff7812 */ /* 0x000fc8000782c0ff */
[----:B------:R-:W-:-:S13]  /*0a80*/  PLOP3.LUT P0, PT, P0, P1, PT, 0x2f, 0xf2 ;  /* 0x0000000000f2781c */ /* 0x000fda0000702577 */
[----:B------:R-:W-:Y:S05]  /*0a90*/  @P0 BRA `(.L_x_6) ;  /* 0x0000000000f80947 */ /* 0x000fea0003800000 */
[----:B------:R-:W-:Y:S02]  /*0aa0*/  ISETP.GE.AND P0, PT, R14, RZ, PT ;  /* 0x000000ff0e00720c */ /* 0x000fe40003f06270 */
[----:B------:R-:W-:-:S11]  /*0ab0*/  ISETP.GE.AND P1, PT, R15, RZ, PT ;  /* 0x000000ff0f00720c */ /* 0x000fd60003f26270 */
[----:B------:R-:W-:Y:S02]  /*0ac0*/  @P0 IMAD.MOV.U32 R12, RZ, RZ, RZ ;  /* 0x000000ffff0c0224 */ /* 0x000fe400078e00ff */
[----:B------:R-:W-:Y:S01]  /*0ad0*/  @!P0 FFMA R0, R0, 1.84467440737095516160e+19, RZ ;  /* 0x5f80000000008823 */ /* 0x000fe200000000ff */
[----:B------:R-:W-:Y:S02]  /*0ae0*/  @!P0 IMAD.MOV.U32 R12, RZ, RZ, -0x40 ;  /* 0xffffffc0ff0c8424 */ /* 0x000fe400078e00ff */
[----:B------:R-:W-:Y:S02]  /*0af0*/  @!P1 FFMA R5, R5, 1.84467440737095516160e+19, RZ ;  /* 0x5f80000005059823 */ /* 0x000fe400000000ff */
[----:B------:R-:W-:-:S07]  /*0b00*/  @!P1 VIADD R12, R12, 0x40 ;  /* 0x000000400c0c9836 */ /* 0x000fce0000000000 */
.L_x_2:
[----:B------:R-:W-:-:S05]  /*0b10*/  LEA R14, R13, 0xc0800000, 0x17 ;  /* 0xc08000000d0e7811 */ /* 0x000fca00078eb8ff */
[----:B------:R-:W-:Y:S02]  /*0b20*/  IMAD.IADD R14, R5, 0x1, -R14 ;  /* 0x00000001050e7824 */ /* 0x000fe400078e0a0e */
[----:B------:R-:W-:Y:S02]  /*0b30*/  VIADD R5, R16, 0xffffff81 ;  /* 0xffffff8110057836 */ /* 0x000fe40000000000 */
[----:B------:R-:W0:Y:S01]  /*0b40*/  MUFU.RCP R15, R14 ;  /* 0x0000000e000f7308 */ /* 0x000e220000001000 */
[----:B------:R-:W-:Y:S01]  /*0b50*/  FADD.FTZ R17, -R14, -RZ ;  /* 0x800000ff0e117221 */ /* 0x000fe20000010100 */
[C---:B------:R-:W-:Y:S01]  /*0b60*/  IMAD R0, R5.reuse, -0x800000, R0 ;  /* 0xff80000005007824 */ /* 0x040fe200078e0200 */
[----:B------:R-:W-:-:S05]  /*0b70*/  IADD3 R13, PT, PT, R5, 0x7f, -R13 ;  /* 0x0000007f050d7810 */ /* 0x000fca0007ffe80d */
[----:B------:R-:W-:Y:S02]  /*0b80*/  IMAD.IADD R13, R13, 0x1, R12 ;  /* 0x000000010d0d7824 */ /* 0x000fe400078e020c */
[----:B0-----:R-:W-:-:S04]  /*0b90*/  FFMA R16, R15, R17, 1 ;  /* 0x3f8000000f107423 */ /* 0x001fc80000000011 */
[----:B------:R-:W-:-:S04]  /*0ba0*/  FFMA R18, R15, R16, R15 ;  /* 0x000000100f127223 */ /* 0x000fc8000000000f */
[----:B------:R-:W-:-:S04]  /*0bb0*/  FFMA R15, R0, R18, RZ ;  /* 0x00000012000f7223 */ /* 0x000fc800000000ff */
[----:B------:R-:W-:-:S04]  /*0bc0*/  FFMA R16, R17, R15, R0 ;  /* 0x0000000f11107223 */ /* 0x000fc80000000000 */
[----:B------:R-:W-:-:S04]  /*0bd0*/  FFMA R15, R18, R16, R15 ;  /* 0x00000010120f7223 */ /* 0x000fc8000000000f */
[----:B------:R-:W-:-:S04]  /*0be0*/  FFMA R16, R17, R15, R0 ;  /* 0x0000000f11107223 */ /* 0x000fc80000000000 */
[----:B------:R-:W-:-:S05]  /*0bf0*/  FFMA R0, R18, R16, R15 ;  /* 0x0000001012007223 */ /* 0x000fca000000000f */
[----:B------:R-:W-:-:S04]  /*0c00*/  SHF.R.U32.HI R5, RZ, 0x17, R0 ;  /* 0x00000017ff057819 */ /* 0x000fc80000011600 */
[----:B------:R-:W-:-:S05]  /*0c10*/  LOP3.LUT R5, R5, 0xff, RZ, 0xc0, !PT ;  /* 0x000000ff05057812 */ /* 0x000fca00078ec0ff */
[----:B------:R-:W-:-:S04]  /*0c20*/  IMAD.IADD R17, R5, 0x1, R13 ;  /* 0x0000000105117824 */ /* 0x000fc800078e020d */
[----:B------:R-:W-:-:S05]  /*0c30*/  VIADD R5, R17, 0xffffffff ;  /* 0xffffffff11057836 */ /* 0x000fca0000000000 */
[----:B------:R-:W-:-:S13]  /*0c40*/  ISETP.GE.U32.AND P0, PT, R5, 0xfe, PT ;  /* 0x000000fe0500780c */ /* 0x000fda0003f06070 */
[----:B------:R-:W-:Y:S05]  /*0c50*/  @!P0 BRA `(.L_x_7) ;  /* 0x0000000000808947 */ /* 0x000fea0003800000 */
[----:B------:R-:W-:-:S13]  /*0c60*/  ISETP.GT.AND P0, PT, R17, 0xfe, PT ;  /* 0x000000fe1100780c */ /* 0x000fda0003f04270 */
[----:B------:R-:W-:Y:S05]  /*0c70*/  @P0 BRA `(.L_x_8) ;  /* 0x00000000006c0947 */ /* 0x000fea0003800000 */
[----:B------:R-:W-:-:S13]  /*0c80*/  ISETP.GE.AND P0, PT, R17, 0x1, PT ;  /* 0x000000011100780c */ /* 0x000fda0003f06270 */
[----:B------:R-:W-:Y:S05]  /*0c90*/  @P0 BRA `(.L_x_9) ;  /* 0x0000000000980947 */ /* 0x000fea0003800000 */
[----:B------:R-:W-:Y:S02]  /*0ca0*/  ISETP.GE.AND P0, PT, R17, -0x18, PT ;  /* 0xffffffe81100780c */ /* 0x000fe40003f06270 */
[----:B------:R-:W-:-:S11]  /*0cb0*/  LOP3.LUT R0, R0, 0x80000000, RZ, 0xc0, !PT ;  /* 0x8000000000007812 */ /* 0x000fd600078ec0ff */
[----:B------:R-:W-:Y:S05]  /*0cc0*/  @!P0 BRA `(.L_x_9) ;  /* 0x00000000008c8947 */ /* 0x000fea0003800000 */
[CCC-:B------:R-:W-:Y:S01]  /*0cd0*/  FFMA.RZ R5, R18.reuse, R16.reuse, R15.reuse ;  /* 0x0000001012057223 */ /* 0x1c0fe2000000c00f */
[C---:B------:R-:W-:Y:S02]  /*0ce0*/  VIADD R14, R17.reuse, 0x20 ;  /* 0x00000020110e7836 */ /* 0x040fe40000000000 */
[CCC-:B------:R-:W-:Y:S01]  /*0cf0*/  FFMA.RM R12, R18.reuse, R16.reuse, R15.reuse ;  /* 0x00000010120c7223 */ /* 0x1c0fe2000000400f */
[----:B------:R-:W-:Y:S02]  /*0d00*/  ISETP.NE.AND P2, PT, R17, RZ, PT ;  /* 0x000000ff1100720c */ /* 0x000fe40003f45270 */
[----:B------:R-:W-:Y:S01]  /*0d10*/  LOP3.LUT R13, R5, 0x7fffff, RZ, 0xc0, !PT ;  /* 0x007fffff050d7812 */ /* 0x000fe200078ec0ff */
[----:B------:R-:W-:Y:S01]  /*0d20*/  FFMA.RP R5, R18, R16, R15 ;  /* 0x0000001012057223 */ /* 0x000fe2000000800f */
[----:B------:R-:W-:Y:S01]  /*0d30*/  IMAD.MOV R15, RZ, RZ, -R17 ;  /* 0x000000ffff0f7224 */ /* 0x000fe200078e0a11 */
[----:B------:R-:W-:Y:S02]  /*0d40*/  ISETP.NE.AND P1, PT, R17, RZ, PT ;  /* 0x000000ff1100720c */ /* 0x000fe40003f25270 */
[----:B------:R-:W-:-:S02]  /*0d50*/  LOP3.LUT R13, R13, 0x800000, RZ, 0xfc, !PT ;  /* 0x008000000d0d7812 */ /* 0x000fc400078efcff */
[----:B------:R-:W-:Y:S02]  /*0d60*/  FSETP.NEU.FTZ.AND P0, PT, R5, R12, PT ;  /* 0x0000000c0500720b */ /* 0x000fe40003f1d000 */
[----:B------:R-:W-:Y:S02]  /*0d70*/  SHF.L.U32 R14, R13, R14, RZ ;  /* 0x0000000e0d0e7219 */ /* 0x000fe400000006ff */
[----:B------:R-:W-:Y:S02]  /*0d80*/  SEL R12, R15, RZ, P2 ;  /* 0x000000ff0f0c7207 */ /* 0x000fe40001000000 */
[----:B------:R-:W-:Y:S02]  /*0d90*/  ISETP.NE.AND P1, PT, R14, RZ, P1 ;  /* 0x000000ff0e00720c */ /* 0x000fe40000f25270 */
[----:B------:R-:W-:Y:S02]  /*0da0*/  SHF.R.U32.HI R12, RZ, R12, R13 ;  /* 0x0000000cff0c7219 */ /* 0x000fe4000001160d */
[----:B------:R-:W-:-:S02]  /*0db0*/  PLOP3.LUT P0, PT, P0, P1, PT, 0xf8, 0x8f ;  /* 0x00000000008f781c */ /* 0x000fc40000703f70 */
[----:B------:R-:W-:Y:S02]  /*0dc0*/  SHF.R.U32.HI R14, RZ, 0x1, R12 ;  /* 0x00000001ff0e7819 */ /* 0x000fe4000001160c */
[----:B------:R-:W-:-:S04]  /*0dd0*/  SEL R5, RZ, 0x1, !P0 ;  /* 0x00000001ff057807 */ /* 0x000fc80004000000 */
[----:B------:R-:W-:-:S04]  /*0de0*/  LOP3.LUT R5, R5, 0x1, R14, 0xf8, !PT ;  /* 0x0000000105057812 */ /* 0x000fc800078ef80e */
[----:B------:R-:W-:-:S05]  /*0df0*/  LOP3.LUT R5, R5, R12, RZ, 0xc0, !PT ;  /* 0x0000000c05057212 */ /* 0x000fca00078ec0ff */
[----:B------:R-:W-:-:S05]  /*0e00*/  IMAD.IADD R5, R14, 0x1, R5 ;  /* 0x000000010e057824 */ /* 0x000fca00078e0205 */
[----:B------:R-:W-:Y:S01]  /*0e10*/  LOP3.LUT R0, R5, R0, RZ, 0xfc, !PT ;  /* 0x0000000005007212 */ /* 0x000fe200078efcff */
[----:B------:R-:W-:Y:S06]  /*0e20*/  BRA `(.L_x_9) ;  /* 0x0000000000347947 */ /* 0x000fec0003800000 */
.L_x_8:
[----:B------:R-:W-:-:S04]  /*0e30*/  LOP3.LUT R0, R0, 0x80000000, RZ, 0xc0, !PT ;  /* 0x8000000000007812 */ /* 0x000fc800078ec0ff */
[----:B------:R-:W-:Y:S01]  /*0e40*/  LOP3.LUT R0, R0, 0x7f800000, RZ, 0xfc, !PT ;  /* 0x7f80000000007812 */ /* 0x000fe200078efcff */
[----:B------:R-:W-:Y:S06]  /*0e50*/  BRA `(.L_x_9) ;  /* 0x0000000000287947 */ /* 0x000fec0003800000 */
.L_x_7:
[----:B------:R-:W-:Y:S01]  /*0e60*/  IMAD R0, R13, 0x800000, R0 ;  /* 0x008000000d007824 */ /* 0x000fe200078e0200 */
[----:B------:R-:W-:Y:S06]  /*0e70*/  BRA `(.L_x_9) ;  /* 0x0000000000207947 */ /* 0x000fec0003800000 */
.L_x_6:
[----:B------:R-:W-:-:S04]  /*0e80*/  LOP3.LUT R0, R5, 0x80000000, R0, 0x48, !PT ;  /* 0x8000000005007812 */ /* 0x000fc800078e4800 */
[----:B------:R-:W-:Y:S01]  /*0e90*/  LOP3.LUT R0, R0, 0x7f800000, RZ, 0xfc, !PT ;  /* 0x7f80000000007812 */ /* 0x000fe200078efcff */
[----:B------:R-:W-:Y:S06]  /*0ea0*/  BRA `(.L_x_9) ;  /* 0x0000000000147947 */ /* 0x000fec0003800000 */
.L_x_5:
[----:B------:R-:W-:Y:S01]  /*0eb0*/  LOP3.LUT R0, R5, 0x80000000, R0, 0x48, !PT ;  /* 0x8000000005007812 */ /* 0x000fe200078e4800 */
[----:B------:R-:W-:Y:S06]  /*0ec0*/  BRA `(.L_x_9) ;  /* 0x00000000000c7947 */ /* 0x000fec0003800000 */
.L_x_4:
[----:B------:R-:W0:Y:S01]  /*0ed0*/  MUFU.RSQ R0, -QNAN ;  /* 0xffc0000000007908 */ /* 0x000e220000001400 */
[----:B------:R-:W-:Y:S05]  /*0ee0*/  BRA `(.L_x_9) ;  /* 0x0000000000047947 */ /* 0x000fea0003800000 */
.L_x_3:
[----:B------:R-:W-:-:S07]  /*0ef0*/  FADD.FTZ R0, R0, R5 ;  /* 0x0000000500007221 */ /* 0x000fce0000010000 */
.L_x_9:
[----:B------:R-:W-:Y:S02]  /*0f00*/  IMAD.MOV.U32 R12, RZ, RZ, R6 ;  /* 0x000000ffff0c7224 */ /* 0x000fe400078e0006 */
[----:B------:R-:W-:-:S04]  /*0f10*/  IMAD.MOV.U32 R13, RZ, RZ, 0x0 ;  /* 0x00000000ff0d7424 */ /* 0x000fc800078e00ff */
[----:B0-----:R-:W-:Y:S05]  /*0f20*/  RET.REL.NODEC R12 `(_Z29resize_bilinear_kernel_centerPhS_iiiiff) ;  /* 0xfffffff00c347950 */ /* 0x001fea0003c3ffff */
.L_x_10:
[----:B------:R-:W-:-:S00]  /*0f30*/  BRA `(.L_x_10) ;  /* 0xfffffffc00fc7947 */ /* 0x000fc0000383ffff */
[----:B------:R-:W-:-:S00]  /*0f40*/  NOP ;  /* 0x0000000000007918 */ /* 0x000fc00000000000 */
        /* <DEDUP_REMOVED lines=11> */
.L_x_12:


//--------------------- .text._Z26resize_bilinear_kernel_topPhS_iiiiff --------------------------
	.section	.text._Z26resize_bilinear_kernel_topPhS_iiiiff,"ax",@progbits
	.align	128
        .global         _Z26resize_bilinear_kernel_topPhS_iiiiff
        .type           _Z26resize_bilinear_kernel_topPhS_iiiiff,@function
        .size           _Z26resize_bilinear_kernel_topPhS_iiiiff,(.L_x_14 - _Z26resize_bilinear_kernel_topPhS_iiiiff)
        .other          _Z26resize_bilinear_kernel_topPhS_iiiiff,@"STO_CUDA_ENTRY STV_DEFAULT"
_Z26resize_bilinear_kernel_topPhS_iiiiff:
.text._Z26resize_bilinear_kernel_topPhS_iiiiff:
[----:B------:R-:W-:Y:S01]  /*0000*/  LDC R1, c[0x0][0x37c] ;  /* 0x0000df00ff017b82 */ /* 0x000fe20000000800 */
[----:B------:R-:W0:Y:S01]  /*0010*/  S2R R0, SR_CTAID.X ;  /* 0x0000000000007919 */ /* 0x000e220000002500 */
[----:B------:R-:W0:Y:S06]  /*0020*/  LDCU UR4, c[0x0][0x360] ;  /* 0x00006c00ff0477ac */ /* 0x000e2c0008000800 */
[----:B------:R-:W1:Y:S01]  /*0030*/  LDC.64 R14, c[0x0][0x398] ;  /* 0x0000e600ff0e7b82 */ /* 0x000e620000000a00 */
[----:B------:R-:W0:Y:S01]  /*0040*/  S2R R3, SR_TID.X ;  /* 0x0000000000037919 */ /* 0x000e220000002100 */
[----:B------:R-:W2:Y:S01]  /*0050*/  LDCU UR5, c[0x0][0x364] ;  /* 0x00006c80ff0577ac */ /* 0x000ea20008000800 */
[----:B------:R-:W2:Y:S01]  /*0060*/  S2R R4, SR_CTAID.Y ;  /* 0x0000000000047919 */ /* 0x000ea20000002600 */
[----:B------:R-:W3:Y:S01]  /*0070*/  LDCU.64 UR6, c[0x0][0x3a0] ;  /* 0x00007400ff0677ac */ /* 0x000ee20008000a00 */
[----:B------:R-:W2:Y:S01]  /*0080*/  S2R R5, SR_TID.Y ;  /* 0x0000000000057919 */ /* 0x000ea20000002200 */
[----:B---3--:R-:W-:Y:S08]  /*0090*/  F2F.F64.F32 R10, UR6 ;  /* 0x00000006000a7d10 */ /* 0x008ff00008201800 */
[----:B------:R-:W-:Y:S01]  /*00a0*/  F2F.F64.F32 R6, UR7 ;  /* 0x0000000700067d10 */ /* 0x000fe20008201800 */
[----:B0-----:R-:W-:-:S05]  /*00b0*/  IMAD R0, R0, UR4, R3 ;  /* 0x0000000400007c24 */ /* 0x001fca000f8e0203 */
[----:B------:R-:W-:Y:S01]  /*00c0*/  I2FP.F32.S32 R2, R0 ;  /* 0x0000000000027245 */ /* 0x000fe20000201400 */
[----:B--2---:R-:W-:-:S03]  /*00d0*/  IMAD R3, R4, UR5, R5 ;  /* 0x0000000504037c24 */ /* 0x004fc6000f8e0205 */
[----:B------:R-:W0:Y:S02]  /*00e0*/  F2F.F64.F32 R4, R2 ;  /* 0x0000000200047310 */ /* 0x000e240000201800 */
[----:B------:R-:W-:-:S06]  /*00f0*/  I2FP.F32.U32 R13, R3 ;  /* 0x00000003000d7245 */ /* 0x000fcc0000201000 */
[----:B------:R-:W2:Y:S01]  /*0100*/  F2F.F64.F32 R8, R13 ;  /* 0x0000000d00087310 */ /* 0x000ea20000201800 */
[----:B0-----:R-:W-:Y:S02]  /*0110*/  DADD R4, R4, 0.5 ;  /* 0x3fe0000004047429 */ /* 0x001fe40000000000 */
[----:B--2---:R-:W-:-:S06]  /*0120*/  DADD R8, R8, 0.5 ;  /* 0x3fe0000008087429 */ /* 0x004fcc0000000000 */
[----:B------:R-:W-:Y:S02]  /*0130*/  DFMA R4, R4, R6, -0.5 ;  /* 0xbfe000000404742b */ /* 0x000fe40000000006 */
[----:B------:R-:W-:-:S04]  /*0140*/  DFMA R8, R8, R10, -0.5 ;  /* 0xbfe000000808742b */ /* 0x000fc8000000000a */
[----:B------:R-:W0:Y:S08]  /*0150*/  F2F.F32.F64 R12, R4 ;  /* 0x00000004000c7310 */ /* 0x000e300000301000 */
[----:B------:R-:W2:Y:S08]  /*0160*/  F2F.F32.F64 R8, R8 ;  /* 0x0000000800087310 */ /* 0x000eb00000301000 */
[----:B0-----:R-:W1:Y:S08]  /*0170*/  F2I.FLOOR.NTZ R2, R12 ;  /* 0x0000000c00027305 */ /* 0x001e700000207100 */
[----:B--2---:R-:W0:Y:S01]  /*0180*/  F2I.FLOOR.NTZ R11, R8 ;  /* 0x00000008000b7305 */ /* 0x004e220000207100 */
[----:B-1----:R-:W-:-:S04]  /*0190*/  ISETP.GE.AND P1, PT, R2, R15, PT ;  /* 0x0000000f0200720c */ /* 0x002fc80003f26270 */
[----:B------:R-:W-:Y:S02]  /*01a0*/  ISETP.LT.OR P1, PT, R2, RZ, P1 ;  /* 0x000000ff0200720c */ /* 0x000fe40000f21670 */
[----:B0-----:R-:W-:-:S04]  /*01b0*/  ISETP.GE.AND P0, PT, R11, R14, PT ;  /* 0x0000000e0b00720c */ /* 0x001fc80003f06270 */
[----:B------:R-:W-:-:S04]  /*01c0*/  ISETP.LT.OR P0, PT, R11, RZ, P0 ;  /* 0x000000ff0b00720c */ /* 0x000fc80000701670 */
[----:B------:R-:W-:-:S13]  /*01d0*/  PLOP3.LUT P0, PT, P1, P0, PT, 0xf8, 0x8f ;  /* 0x00000000008f781c */ /* 0x000fda0000f01f70 */
[----:B------:R-:W-:Y:S05]  /*01e0*/  @P0 EXIT ;  /* 0x000000000000094d */ /* 0x000fea0003800000 */
[----:B------:R-:W0:Y:S01]  /*01f0*/  LDCU.128 UR8, c[0x0][0x380] ;  /* 0x00007000ff0877ac */ /* 0x000e220008000c00 */
[----:B------:R-:W-:Y:S01]  /*0200*/  IMAD R4, R11, R15, R2 ;  /* 0x0000000f0b047224 */ /* 0x000fe200078e0202 */
[----:B------:R-:W1:Y:S03]  /*0210*/  LDCU.64 UR4, c[0x0][0x358] ;  /* 0x00006b00ff0477ac */ /* 0x000e660008000a00 */
[----:B------:R-:W-:Y:S01]  /*0220*/  IMAD R4, R4, 0x3, RZ ;  /* 0x0000000304047824 */ /* 0x000fe200078e02ff */
[----:B------:R-:W-:Y:S01]  /*0230*/  I2FP.F32.S32 R9, R2 ;  /* 0x0000000200097245 */ /* 0x000fe20000201400 */
[----:B------:R-:W2:Y:S03]  /*0240*/  LDCU UR6, c[0x0][0x394] ;  /* 0x00007280ff0677ac */ /* 0x000ea60008000800 */
[----:B0-----:R-:W-:-:S04]  /*0250*/  IADD3 R6, P0, PT, R4, UR8, RZ ;  /* 0x0000000804067c10 */ /* 0x001fc8000ff1e0ff */
[----:B------:R-:W-:-:S03]  /*0260*/  LEA.HI.X.SX32 R7, R4, UR9, 0x1, P0 ;  /* 0x0000000904077c11 */ /* 0x000fc600080f0eff */
[----:B------:R-:W-:Y:S02]  /*0270*/  IMAD.WIDE R4, R15, 0x3, R6 ;  /* 0x000000030f047825 */ /* 0x000fe400078e0206 */
[----:B-1----:R-:W3:Y:S04]  /*0280*/  LDG.E.U8 R10, desc[UR4][R6.64+0x2] ;  /* 0x00000204060a7981 */ /* 0x002ee8000c1e1100 */
[----:B------:R-:W4:Y:S04]  /*0290*/  LDG.E.U8 R13, desc[UR4][R4.64+0x2] ;  /* 0x00000204040d7981 */ /* 0x000f28000c1e1100 */
[----:B------:R-:W5:Y:S04]  /*02a0*/  LDG.E.U8 R14, desc[UR4][R6.64+0x5] ;  /* 0x00000504060e7981 */ /* 0x000f68000c1e1100 */
[----:B------:R-:W5:Y:S01]  /*02b0*/  LDG.E.U8 R16, desc[UR4][R4.64+0x5] ;  /* 0x0000050404107981 */ /* 0x000f62000c1e1100 */
[----:B------:R-:W-:Y:S01]  /*02c0*/  I2FP.F32.S32 R11, R11 ;  /* 0x0000000b000b7245 */ /* 0x000fe20000201400 */
[----:B------:R-:W-:-:S04]  /*02d0*/  FADD R12, R12, -R9 ;  /* 0x800000090c0c7221 */ /* 0x000fc80000000000 */
[----:B------:R-:W-:Y:S01]  /*02e0*/  FADD R11, R8, -R11 ;  /* 0x8000000b080b7221 */ /* 0x000fe20000000000 */
[----:B------:R-:W-:-:S03]  /*02f0*/  FADD R8, -R12, 1 ;  /* 0x3f8000000c087421 */ /* 0x000fc60000000100 */
[C---:B------:R-:W-:Y:S01]  /*0300*/  FADD R9, -R11.reuse, 1 ;  /* 0x3f8000000b097421 */ /* 0x040fe20000000100 */
[----:B------:R-:W-:-:S03]  /*0310*/  FMUL R2, R11, R8 ;  /* 0x000000080b027220 */ /* 0x000fc60000400000 */
[-C--:B------:R-:W-:Y:S01]  /*0320*/  FMUL R8, R8, R9.reuse ;  /* 0x0000000908087220 */ /* 0x080fe20000400000 */
[----:B------:R-:W-:Y:S01]  /*0330*/  FMUL R9, R11, R9 ;  /* 0x000000090b097220 */ /* 0x000fe20000400000 */
[----:B------:R-:W-:Y:S01]  /*0340*/  FMUL R12, R12, R11 ;  /* 0x0000000b0c0c7220 */ /* 0x000fe20000400000 */
[----:B--2---:R-:W-:-:S04]  /*0350*/  IMAD R0, R3, UR6, R0 ;  /* 0x0000000603007c24 */ /* 0x004fc8000f8e0200 */
[----:B------:R-:W-:Y:S01]  /*0360*/  IMAD R0, R0, 0x3, RZ ;  /* 0x0000000300007824 */ /* 0x000fe200078e02ff */
[----:B----4-:R-:W-:Y:S02]  /*0370*/  I2FP.F32.U32 R15, R13 ;  /* 0x0000000d000f7245 */ /* 0x010fe40000201000 */
[----:B---3--:R-:W-:-:S03]  /*0380*/  I2FP.F32.U32 R13, R10 ;  /* 0x0000000a000d7245 */ /* 0x008fc60000201000 */
[----:B------:R-:W-:Y:S01]  /*0390*/  FMUL R15, R2, R15 ;  /* 0x0000000f020f7220 */ /* 0x000fe20000400000 */
[----:B-----5:R-:W-:-:S03]  /*03a0*/  I2FP.F32.U32 R14, R14 ;  /* 0x0000000e000e7245 */ /* 0x020fc60000201000 */
[----:B------:R-:W-:Y:S01]  /*03b0*/  FFMA R10, R8, R13, R15 ;  /* 0x0000000d080a7223 */ /* 0x000fe2000000000f */
[----:B------:R-:W-:-:S03]  /*03c0*/  I2FP.F32.U32 R16, R16 ;  /* 0x0000001000107245 */ /* 0x000fc60000201000 */
[----:B------:R-:W-:Y:S01]  /*03d0*/  FFMA R11, R9, R14, R10 ;  /* 0x0000000e090b7223 */ /* 0x000fe2000000000a */
[----:B------:R-:W-:-:S03]  /*03e0*/  MOV R13, 0x3f000000 ;  /* 0x3f000000000d7802 */ /* 0x000fc60000000f00 */
[----:B------:R-:W-:-:S05]  /*03f0*/  FFMA R16, R12, R16, R11 ;  /* 0x000000100c107223 */ /* 0x000fca000000000b */
[----:B------:R-:W-:-:S05]  /*0400*/  LOP3.LUT R11, R13, 0x80000000, R16, 0xb8, !PT ;  /* 0x800000000d0b7812 */ /* 0x000fca00078eb810 */
[----:B------:R-:W-:-:S04]  /*0410*/  FADD.RZ R16, R16, R11 ;  /* 0x0000000b10107221 */ /* 0x000fc8000000c000 */
[----:B------:R-:W0:Y:S01]  /*0420*/  F2I.U32.TRUNC.NTZ R3, R16 ;  /* 0x0000001000037305 */ /* 0x000e22000020f000 */
        /* <DEDUP_REMOVED lines=13> */
[----:B0-----:R-:W-:-:S04]  /*0500*/  FFMA R3, R9, R18, R0 ;  /* 0x0000001209037223 */ /* 0x001fc80000000000 */
[----:B------:R-:W-:-:S05]  /*0510*/  FFMA R0, R12, R19, R3 ;  /* 0x000000130c007223 */ /* 0x000fca0000000003 */
[----:B------:R-:W-:-:S05]  /*0520*/  LOP3.LUT R3, R13, 0x80000000, R0, 0xb8, !PT ;  /* 0x800000000d037812 */ /* 0x000fca00078eb800 */
[----:B------:R-:W-:-:S06]  /*0530*/  FADD.RZ R3, R0, R3 ;  /* 0x0000000300037221 */ /* 0x000fcc000000c000 */
[----:B------:R-:W0:Y:S02]  /*0540*/  F2I.U32.TRUNC.NTZ R3, R3 ;  /* 0x0000000300037305 */ /* 0x000e24000020f000 */
        /* <DEDUP_REMOVED lines=14> */
[----:B------:R-:W-:-:S06]  /*0630*/  FADD.RZ R13, R18, R13 ;  /* 0x0000000d120d7221 */ /* 0x000fcc000000c000 */
[----:B------:R-:W0:Y:S02]  /*0640*/  F2I.U32.TRUNC.NTZ R13, R13 ;  /* 0x0000000d000d7305 */ /* 0x000e24000020f000 */
[----:B0-----:R-:W-:Y:S01]  /*0650*/  STG.E.U8 desc[UR4][R10.64+0x2], R13 ;  /* 0x0000020d0a007986 */ /* 0x001fe2000c101104 */
[----:B------:R-:W-:Y:S05]  /*0660*/  EXIT ;  /* 0x000000000000794d */ /* 0x000fea0003800000 */
.L_x_11:
        /* <DEDUP_REMOVED lines=9> */
.L_x_14:


//--------------------- .nv.shared.reserved.0     --------------------------
	.section	.nv.shared.reserved.0,"aw",@nobits
	.weak		__nv_reservedSMEM_offset_0_alias
	.size		__nv_reservedSMEM_offset_0_alias, 0, 64
	.other		__nv_reservedSMEM_offset_0_alias,@"STO_CUDA_RESERVED_SHARED STV_DEFAULT"
__nv_reservedSMEM_offset_0_alias:
	.zero		0
	.zero		64


//--------------------- .nv.constant0._Z29resize_bilinear_kernel_centerPhS_iiiiff --------------------------
	.section	.nv.constant0._Z29resize_bilinear_kernel_centerPhS_iiiiff,"a",@progbits
	.sectionflags	@""
	.align	4
.nv.constant0._Z29resize_bilinear_kernel_centerPhS_iiiiff:
	.zero		936


//--------------------- .nv.constant0._Z26resize_bilinear_kernel_topPhS_iiiiff --------------------------
	.section	.nv.constant0._Z26resize_bilinear_kernel_topPhS_iiiiff,"a",@progbits
	.sectionflags	@""
	.align	4
.nv.constant0._Z26resize_bilinear_kernel_topPhS_iiiiff:
	.zero		936


//--------------------- SYMBOLS --------------------------

	.type		.nv.reservedSmem.offset0,@object
	.size		.nv.reservedSmem.offset0,0x4
